	.headerflags	@"EF_CUDA_TEXMODE_UNIFIED EF_CUDA_64BIT_ADDRESS EF_CUDA_ACCELERATORS EF_CUDA_SM90 EF_CUDA_VIRTUAL_SM(EF_CUDA_SM90)"
	.elftype	@"ET_EXEC"


//--------------------- .nv.info                  --------------------------
	.section	.nv.info,"",@"SHT_CUDA_INFO"
	.align	4


	//----- nvinfo : EIATTR_REGCOUNT
	.align		4
        /*0000*/ 	.byte	0x04, 0x2f
        /*0002*/ 	.short	(.L_1 - .L_0)
	.align		4
.L_0:
        /*0004*/ 	.word	index@(triton_poi_fused_3)
        /*0008*/ 	.word	0x0000001e


	//----- nvinfo : EIATTR_MIN_STACK_SIZE
	.align		4
.L_1:
        /*000c*/ 	.byte	0x04, 0x12
        /*000e*/ 	.short	(.L_3 - .L_2)
	.align		4
.L_2:
        /*0010*/ 	.word	index@(triton_poi_fused_3)
        /*0014*/ 	.word	0x00000000


	//----- nvinfo : EIATTR_FRAME_SIZE
	.align		4
.L_3:
        /*0018*/ 	.byte	0x04, 0x11
        /*001a*/ 	.short	(.L_5 - .L_4)
	.align		4
.L_4:
        /*001c*/ 	.word	index@(triton_poi_fused_3)
        /*0020*/ 	.word	0x00000000


	//----- nvinfo : EIATTR_MIN_STACK_SIZE
	.align		4
.L_5:
        /*0024*/ 	.byte	0x04, 0x12
        /*0026*/ 	.short	(.L_7 - .L_6)
	.align		4
.L_6:
        /*0028*/ 	.word	index@(triton_poi_fused_3)
        /*002c*/ 	.word	0x00000000
.L_7:


//--------------------- .nv.info.triton_poi_fused_3 --------------------------
	.section	.nv.info.triton_poi_fused_3,"",@"SHT_CUDA_INFO"
	.sectionflags	@""
	.align	4


	//----- nvinfo : EIATTR_CUDA_API_VERSION
	.align		4
        /*0000*/ 	.byte	0x04, 0x37
        /*0002*/ 	.short	(.L_9 - .L_8)
.L_8:
        /*0004*/ 	.word	0x0000007c


	//----- nvinfo : EIATTR_KPARAM_INFO
	.align		4
.L_9:
        /*0008*/ 	.byte	0x04, 0x17
        /*000a*/ 	.short	(.L_11 - .L_10)
.L_10:
        /*000c*/ 	.word	0x00000000
        /*0010*/ 	.short	0x0003
        /*0012*/ 	.short	0x0014
        /*0014*/ 	.byte	0x00, 0xf0, 0x11, 0x00


	//----- nvinfo : EIATTR_KPARAM_INFO
	.align		4
.L_11:
        /*0018*/ 	.byte	0x04, 0x17
        /*001a*/ 	.short	(.L_13 - .L_12)
.L_12:
        /*001c*/ 	.word	0x00000000
        /*0020*/ 	.short	0x0002
        /*0022*/ 	.short	0x0010
        /*0024*/ 	.byte	0x00, 0xf0, 0x11, 0x00


	//----- nvinfo : EIATTR_KPARAM_INFO
	.align		4
.L_13:
        /*0028*/ 	.byte	0x04, 0x17
        /*002a*/ 	.short	(.L_15 - .L_14)
.L_14:
        /*002c*/ 	.word	0x00000000
        /*0030*/ 	.short	0x0001
        /*0032*/ 	.short	0x0008
        /*0034*/ 	.byte	0x00, 0xf4, 0x21, 0x00


	//----- nvinfo : EIATTR_KPARAM_INFO
	.align		4
.L_15:
        /*0038*/ 	.byte	0x04, 0x17
        /*003a*/ 	.short	(.L_17 - .L_16)
.L_16:
        /*003c*/ 	.word	0x00000000
        /*0040*/ 	.short	0x0000
        /*0042*/ 	.short	0x0000
        /*0044*/ 	.byte	0x00, 0xf4, 0x21, 0x00


	//----- nvinfo : EIATTR_SPARSE_MMA_MASK
	.align		4
.L_17:
        /*0048*/ 	.byte	0x03, 0x50
        /*004a*/ 	.short	0x0000


	//----- nvinfo : EIATTR_MAXREG_COUNT
	.align		4
        /*004c*/ 	.byte	0x03, 0x1b
        /*004e*/ 	.short	0x00ff


	//----- nvinfo : EIATTR_EXIT_INSTR_OFFSETS
	.align		4
        /*0050*/ 	.byte	0x04, 0x1c
        /*0052*/ 	.short	(.L_19 - .L_18)


	//   ....[0]....
.L_18:
        /*0054*/ 	.word	0x00000900


	//   ....[1]....
        /*0058*/ 	.word	0x000009a0


	//----- nvinfo : EIATTR_REQNTID
	.align		4
.L_19:
        /*005c*/ 	.byte	0x04, 0x10
        /*005e*/ 	.short	(.L_21 - .L_20)
.L_20:
        /*0060*/ 	.word	0x00000080
        /*0064*/ 	.word	0x00000001
        /*0068*/ 	.word	0x00000001


	//----- nvinfo : EIATTR_CBANK_PARAM_SIZE
	.align		4
.L_21:
        /*006c*/ 	.byte	0x03, 0x19
        /*006e*/ 	.short	0x0018


	//----- nvinfo : EIATTR_PARAM_CBANK
	.align		4
        /*0070*/ 	.byte	0x04, 0x0a
        /*0072*/ 	.short	(.L_23 - .L_22)
	.align		4
.L_22:
        /*0074*/ 	.word	index@(.nv.constant0.triton_poi_fused_3)
        /*0078*/ 	.short	0x0210
        /*007a*/ 	.short	0x0018


	//----- nvinfo : EIATTR_SW_WAR
	.align		4
.L_23:
        /*007c*/ 	.byte	0x04, 0x36
        /*007e*/ 	.short	(.L_25 - .L_24)
.L_24:
        /*0080*/ 	.word	0x00000008
.L_25:


//--------------------- .nv.callgraph             --------------------------
	.section	.nv.callgraph,"",@"SHT_CUDA_CALLGRAPH"
	.align	4
	.sectionentsize	8
	.align		4
        /*0000*/ 	.word	0x00000000
	.align		4
        /*0004*/ 	.word	0xffffffff
	.align		4
        /*0008*/ 	.word	0x00000000
	.align		4
        /*000c*/ 	.word	0xfffffffe
	.align		4
        /*0010*/ 	.word	0x00000000
	.align		4
        /*0014*/ 	.word	0xfffffffd
	.align		4
        /*0018*/ 	.word	0x00000000
	.align		4
        /*001c*/ 	.word	0xfffffffc


//--------------------- .text.triton_poi_fused_3  --------------------------
	.section	.text.triton_poi_fused_3,"ax",@progbits
	.sectionflags	@"SHF_BARRIERS=1"
	.align	128
        .global         triton_poi_fused_3
        .type           triton_poi_fused_3,@function
        .size           triton_poi_fused_3,(.L_x_1 - triton_poi_fused_3)
        .other          triton_poi_fused_3,@"STO_CUDA_ENTRY STV_DEFAULT"
triton_poi_fused_3:
.text.triton_poi_fused_3:
[----:B------:R-:W0:Y:S01]  /*0000*/  LDC R1, c[0x0][0x28] ;  /* 0x00000a00ff017b82 */ /* 0x000e220000000800 */
[----:B------:R-:W1:Y:S07]  /*0010*/  S2R R0, SR_TID.X ;  /* 0x0000000000007919 */ /* 0x000e6e0000002100 */
[----:B------:R-:W2:Y:S01]  /*0020*/  S2UR UR4, SR_CTAID.Y ;  /* 0x00000000000479c3 */ /* 0x000ea20000002600 */
[----:B------:R-:W-:Y:S02]  /*0030*/  CS2R R8, SRZ ;  /* 0x0000000000087805 */ /* 0x000fe4000001ff00 */
[----:B------:R-:W-:Y:S01]  /*0040*/  CS2R R10, SRZ ;  /* 0x00000000000a7805 */ /* 0x000fe2000001ff00 */
[----:B------:R-:W3:Y:S01]  /*0050*/  S2R R3, SR_CTAID.X ;  /* 0x0000000000037919 */ /* 0x000ee20000002500 */
[----:B------:R-:W-:-:S03]  /*0060*/  ULDC.64 UR8, c[0x0][0x208] ;  /* 0x0000820000087ab9 */ /* 0x000fc60000000a00 */
[----:B------:R-:W4:Y:S01]  /*0070*/  LDC.64 R4, c[0x0][0x210] ;  /* 0x00008400ff047b82 */ /* 0x000f220000000a00 */
[----:B--2---:R-:W-:Y:S01]  /*0080*/  USHF.L.U32 UR4, UR4, 0x4, URZ ;  /* 0x0000000404047899 */ /* 0x004fe2000800063f */
[----:B-1----:R-:W-:Y:S01]  /*0090*/  SHF.R.U32.HI R2, RZ, 0x4, R0 ;  /* 0x00000004ff027819 */ /* 0x002fe20000011600 */
[----:B------:R-:W-:-:S03]  /*00a0*/  IMAD.SHL.U32 R6, R0, 0x4, RZ ;  /* 0x0000000400067824 */ /* 0x000fc600078e00ff */
[----:B------:R-:W-:Y:S01]  /*00b0*/  SGXT.U32 R2, R2, 0x3 ;  /* 0x000000030202781a */ /* 0x000fe20000000000 */
[----:B---3--:R-:W-:-:S03]  /*00c0*/  IMAD.SHL.U32 R3, R3, 0x40, RZ ;  /* 0x0000004003037824 */ /* 0x008fc600078e00ff */
[----:B------:R-:W-:Y:S02]  /*00d0*/  LOP3.LUT R2, R2, UR4, RZ, 0xfc, !PT ;  /* 0x0000000402027c12 */ /* 0x000fe4000f8efcff */
[----:B------:R-:W-:Y:S02]  /*00e0*/  LOP3.LUT R7, R3, 0x3c, R6, 0xf8, !PT ;  /* 0x0000003c03077812 */ /* 0x000fe400078ef806 */
[----:B------:R-:W-:-:S03]  /*00f0*/  ISETP.GE.AND P0, PT, R2, 0xc, PT ;  /* 0x0000000c0200780c */ /* 0x000fc60003f06270 */
[C---:B------:R-:W-:Y:S01]  /*0100*/  IMAD R13, R2.reuse, 0x1000, R7 ;  /* 0x00001000020d7824 */ /* 0x040fe200078e0207 */
[----:B------:R-:W-:-:S03]  /*0110*/  LOP3.LUT R2, R2, 0x8, RZ, 0xfc, !PT ;  /* 0x0000000802027812 */ /* 0x000fc600078efcff */
[----:B----4-:R-:W-:Y:S01]  /*0120*/  IMAD.WIDE R12, R13, 0x4, R4 ;  /* 0x000000040d0c7825 */ /* 0x010fe200078e0204 */
[----:B------:R-:W-:-:S03]  /*0130*/  ISETP.GE.AND P1, PT, R2, 0xc, PT ;  /* 0x0000000c0200780c */ /* 0x000fc60003f26270 */
[----:B------:R-:W-:Y:S02]  /*0140*/  IMAD R15, R2, 0x1000, R7 ;  /* 0x00001000020f7824 */ /* 0x000fe400078e0207 */
[----:B------:R1:W2:Y:S01]  /*0150*/  @!P0 LDG.E.EL.128 R8, desc[UR8][R12.64] ;  /* 0x000000080c088981 */ /* 0x0002a2000c2e1d00 */
[----:B------:R-:W-:Y:S01]  /*0160*/  CS2R R6, SRZ ;  /* 0x0000000000067805 */ /* 0x000fe2000001ff00 */
[----:B------:R-:W-:Y:S01]  /*0170*/  IMAD.WIDE R14, R15, 0x4, R4 ;  /* 0x000000040f0e7825 */ /* 0x000fe200078e0204 */
[----:B------:R-:W-:-:S06]  /*0180*/  CS2R R4, SRZ ;  /* 0x0000000000047805 */ /* 0x000fcc000001ff00 */
[----:B------:R3:W4:Y:S01]  /*0190*/  @!P1 LDG.E.EL.128 R4, desc[UR8][R14.64] ;  /* 0x000000080e049981 */ /* 0x000722000c2e1d00 */
[----:B------:R-:W5:Y:S01]  /*01a0*/  S2UR UR6, SR_CgaCtaId ;  /* 0x00000000000679c3 */ /* 0x000f620000008800 */
[----:B------:R-:W-:Y:S01]  /*01b0*/  UMOV UR5, 0x400 ;  /* 0x0000040000057882 */ /* 0x000fe20000000000 */
[----:B------:R-:W-:Y:S01]  /*01c0*/  UISETP.GE.AND UP0, UPT, UR4, URZ, UPT ;  /* 0x0000003f0400728c */ /* 0x000fe2000bf06270 */
[----:B------:R-:W1:Y:S01]  /*01d0*/  S2R R16, SR_TID.X ;  /* 0x0000000000107919 */ /* 0x000e620000002100 */
[----:B-----5:R-:W-:Y:S01]  /*01e0*/  UPRMT UR5, UR6, 0x654, UR5 ;  /* 0x0000065406057896 */ /* 0x020fe20008000005 */
[C---:B01----:R-:W-:Y:S01]  /*01f0*/  IMAD.SHL.U32 R19, R16.reuse, 0x4, RZ ;  /* 0x0000000410137824 */ /* 0x043fe200078e00ff */
[----:B------:R-:W-:-:S04]  /*0200*/  LOP3.LUT R17, R16, 0x40, RZ, 0xc0, !PT ;  /* 0x0000004010117812 */ /* 0x000fc800078ec0ff */
[----:B------:R-:W-:-:S04]  /*0210*/  LOP3.LUT R2, R19, 0xc0, RZ, 0xc0, !PT ;  /* 0x000000c013027812 */ /* 0x000fc800078ec0ff */
[----:B------:R-:W-:Y:S02]  /*0220*/  LEA R12, R17, R2, 0x2 ;  /* 0x00000002110c7211 */ /* 0x000fe400078e10ff */
[--C-:B------:R-:W-:Y:S02]  /*0230*/  SHF.R.U32.HI R2, RZ, 0x4, R0.reuse ;  /* 0x00000004ff027819 */ /* 0x100fe40000011600 */
[----:B------:R-:W-:Y:S02]  /*0240*/  LOP3.LUT R24, R12, 0x3c, R19, 0xf8, !PT ;  /* 0x0000003c0c187812 */ /* 0x000fe400078ef813 */
[----:B------:R-:W-:Y:S02]  /*0250*/  LEA.HI R13, R12, UR5, RZ, 0x1c ;  /* 0x000000050c0d7c11 */ /* 0x000fe4000f8fe0ff */
[----:B------:R-:W-:Y:S02]  /*0260*/  LOP3.LUT R12, R3, 0x3f, R0, 0xf8, !PT ;  /* 0x0000003f030c7812 */ /* 0x000fe400078ef800 */
[----:B------:R-:W-:Y:S01]  /*0270*/  SHF.R.U32.HI R3, RZ, 0x6, R0 ;  /* 0x00000006ff037819 */ /* 0x000fe20000011600 */
[----:B------:R-:W-:Y:S01]  /*0280*/  IMAD R24, R24, 0x4, R13 ;  /* 0x0000000418187824 */ /* 0x000fe200078e020d */
[----:B------:R-:W-:-:S02]  /*0290*/  LOP3.LUT R0, R16, 0x7f, RZ, 0xc0, !PT ;  /* 0x0000007f10007812 */ /* 0x000fc400078ec0ff */
[----:B------:R-:W-:Y:S02]  /*02a0*/  SGXT.U32 R13, R3, 0x1 ;  /* 0x00000001030d781a */ /* 0x000fe40000000000 */
[C---:B------:R-:W-:Y:S02]  /*02b0*/  LOP3.LUT R3, R0.reuse, 0x80, RZ, 0xfc, !PT ;  /* 0x0000008000037812 */ /* 0x040fe400078efcff */
[----:B---3--:R-:W-:Y:S02]  /*02c0*/  LOP3.LUT R14, R0, 0x100, RZ, 0xfc, !PT ;  /* 0x00000100000e7812 */ /* 0x008fe400078efcff */
[----:B------:R-:W-:Y:S02]  /*02d0*/  LOP3.LUT R2, R2, 0x4, RZ, 0xc0, !PT ;  /* 0x0000000402027812 */ /* 0x000fe400078ec0ff */
[----:B------:R-:W-:Y:S02]  /*02e0*/  LOP3.LUT R15, R0, 0x180, RZ, 0xfc, !PT ;  /* 0x00000180000f7812 */ /* 0x000fe400078efcff */
[----:B------:R-:W-:Y:S01]  /*02f0*/  SHF.R.U32.HI R3, RZ, 0x4, R3 ;  /* 0x00000004ff037819 */ /* 0x000fe20000011603 */
[----:B------:R-:W-:Y:S01]  /*0300*/  VIADD R23, R2, UR5 ;  /* 0x0000000502177c36 */ /* 0x000fe20008000000 */
[----:B------:R-:W-:-:S02]  /*0310*/  SHF.R.U32.HI R14, RZ, 0x4, R14 ;  /* 0x00000004ff0e7819 */ /* 0x000fc4000001160e */
[----:B------:R-:W-:Y:S01]  /*0320*/  LOP3.LUT R13, R13, UR4, RZ, 0xfc, !PT ;  /* 0x000000040d0d7c12 */ /* 0x000fe2000f8efcff */
[----:B------:R-:W-:Y:S01]  /*0330*/  IMAD R23, R0, 0x4, R23 ;  /* 0x0000000400177824 */ /* 0x000fe200078e0217 */
[----:B------:R-:W-:Y:S02]  /*0340*/  SHF.R.U32.HI R2, RZ, 0x4, R15 ;  /* 0x00000004ff027819 */ /* 0x000fe4000001160f */
[----:B------:R-:W-:Y:S02]  /*0350*/  LOP3.LUT R15, R3, 0xc, RZ, 0xc0, !PT ;  /* 0x0000000c030f7812 */ /* 0x000fe400078ec0ff */
[----:B------:R-:W-:Y:S01]  /*0360*/  LOP3.LUT R16, R14, 0x14, RZ, 0xc0, !PT ;  /* 0x000000140e107812 */ /* 0x000fe200078ec0ff */
[C---:B------:R-:W-:Y:S01]  /*0370*/  IMAD.HI R14, R13.reuse, 0x55555556, RZ ;  /* 0x555555560d0e7827 */ /* 0x040fe200078e02ff */
[----:B------:R-:W-:Y:S02]  /*0380*/  LOP3.LUT R3, R13, 0x2, RZ, 0xfc, !PT ;  /* 0x000000020d037812 */ /* 0x000fe400078efcff */
[----:B------:R-:W-:Y:S01]  /*0390*/  LOP3.LUT R17, R2, 0x1c, RZ, 0xc0, !PT ;  /* 0x0000001c02117812 */ /* 0x000fe200078ec0ff */
[----:B------:R-:W-:Y:S01]  /*03a0*/  VIADD R21, R16, UR5 ;  /* 0x0000000510157c36 */ /* 0x000fe20008000000 */
[----:B------:R-:W-:Y:S01]  /*03b0*/  LEA.HI R14, R14, R14, RZ, 0x1 ;  /* 0x0000000e0e0e7211 */ /* 0x000fe200078f08ff */
[----:B------:R-:W-:Y:S01]  /*03c0*/  IMAD.HI R16, R3, 0x55555556, RZ ;  /* 0x5555555603107827 */ /* 0x000fe200078e02ff */
[----:B------:R-:W-:-:S02]  /*03d0*/  IADD3 R19, R15, UR5, RZ ;  /* 0x000000050f137c10 */ /* 0x000fc4000fffe0ff */
[----:B------:R-:W-:Y:S01]  /*03e0*/  LEA R21, R0, R21, 0x2 ;  /* 0x0000001500157211 */ /* 0x000fe200078e10ff */
[----:B------:R-:W-:Y:S01]  /*03f0*/  VIADD R15, R17, UR5 ;  /* 0x00000005110f7c36 */ /* 0x000fe20008000000 */
[----:B------:R-:W-:Y:S01]  /*0400*/  LEA.HI R16, R16, R16, RZ, 0x1 ;  /* 0x0000001010107211 */ /* 0x000fe200078f08ff */
[----:B------:R-:W-:Y:S01]  /*0410*/  IMAD R17, R14, -0x3, R13 ;  /* 0xfffffffd0e117824 */ /* 0x000fe200078e020d */
[C---:B------:R-:W-:Y:S01]  /*0420*/  LOP3.LUT R2, R13.reuse, 0x4, RZ, 0xfc, !PT ;  /* 0x000000040d027812 */ /* 0x040fe200078efcff */
[----:B------:R-:W-:Y:S01]  /*0430*/  IMAD R22, R0, 0x4, R19 ;  /* 0x0000000400167824 */ /* 0x000fe200078e0213 */
[----:B------:R-:W-:Y:S01]  /*0440*/  LOP3.LUT R26, R13, 0x6, RZ, 0xfc, !PT ;  /* 0x000000060d1a7812 */ /* 0x000fe200078efcff */
[----:B------:R-:W-:Y:S01]  /*0450*/  IMAD R17, R12, 0x3, R17 ;  /* 0x000000030c117824 */ /* 0x000fe200078e0211 */
[----:B------:R-:W-:Y:S01]  /*0460*/  ISETP.GE.AND P0, PT, R2, 0xc, PT ;  /* 0x0000000c0200780c */ /* 0x000fe20003f06270 */
[----:B------:R-:W-:Y:S01]  /*0470*/  IMAD R19, R16, -0x3, R3 ;  /* 0xfffffffd10137824 */ /* 0x000fe200078e0203 */
[----:B------:R-:W-:Y:S01]  /*0480*/  ISETP.GE.AND P5, PT, R3, 0xc, PT ;  /* 0x0000000c0300780c */ /* 0x000fe20003fa6270 */
[----:B------:R-:W-:Y:S01]  /*0490*/  IMAD R0, R0, 0x4, R15 ;  /* 0x0000000400007824 */ /* 0x000fe200078e020f */
[----:B------:R-:W-:Y:S01]  /*04a0*/  ISETP.GE.AND P4, PT, R13, 0xc, PT ;  /* 0x0000000c0d00780c */ /* 0x000fe20003f86270 */
[----:B------:R-:W-:Y:S01]  /*04b0*/  IMAD R17, R14, 0x3000, R17 ;  /* 0x000030000e117824 */ /* 0x000fe200078e0211 */
[----:B------:R-:W-:Y:S01]  /*04c0*/  ISETP.GE.AND P3, PT, R26, 0xc, PT ;  /* 0x0000000c1a00780c */ /* 0x000fe20003f66270 */
[----:B------:R-:W-:-:S02]  /*04d0*/  IMAD R19, R16, 0x3000, R19 ;  /* 0x0000300010137824 */ /* 0x000fc400078e0213 */
[----:B------:R-:W-:-:S05]  /*04e0*/  IMAD.HI R25, R2, 0x55555556, RZ ;  /* 0x5555555602197827 */ /* 0x000fca00078e02ff */
[----:B------:R-:W-:-:S05]  /*04f0*/  LEA.HI R25, R25, R25, RZ, 0x1 ;  /* 0x0000001919197211 */ /* 0x000fca00078f08ff */
[----:B------:R-:W-:-:S04]  /*0500*/  IMAD R2, R25, -0x3, R2 ;  /* 0xfffffffd19027824 */ /* 0x000fc800078e0202 */
[----:B------:R-:W-:Y:S01]  /*0510*/  IMAD R15, R25, 0x3000, R2 ;  /* 0x00003000190f7824 */ /* 0x000fe200078e0202 */
[----:B------:R-:W-:Y:S01]  /*0520*/  LOP3.LUT R25, R13, 0x8, RZ, 0xfc, !PT ;  /* 0x000000080d197812 */ /* 0x000fe200078efcff */
[----:B------:R-:W-:-:S03]  /*0530*/  IMAD.HI R2, R26, 0x55555556, RZ ;  /* 0x555555561a027827 */ /* 0x000fc600078e02ff */
[----:B------:R-:W-:Y:S01]  /*0540*/  ISETP.GE.AND P2, PT, R25, 0xc, PT ;  /* 0x0000000c1900780c */ /* 0x000fe20003f46270 */
[----:B------:R-:W-:Y:S01]  /*0550*/  IMAD R15, R12, 0x3, R15 ;  /* 0x000000030c0f7824 */ /* 0x000fe200078e020f */
[----:B------:R-:W-:Y:S02]  /*0560*/  LEA.HI R27, R2, R2, RZ, 0x1 ;  /* 0x00000002021b7211 */ /* 0x000fe400078f08ff */
[----:B------:R-:W0:Y:S03]  /*0570*/  LDC.64 R2, c[0x0][0x218] ;  /* 0x00008600ff027b82 */ /* 0x000e260000000a00 */
[----:B------:R-:W-:-:S04]  /*0580*/  IMAD R26, R27, -0x3, R26 ;  /* 0xfffffffd1b1a7824 */ /* 0x000fc800078e021a */
[----:B------:R-:W-:Y:S01]  /*0590*/  IMAD R27, R27, 0x3000, R26 ;  /* 0x000030001b1b7824 */ /* 0x000fe200078e021a */
[----:B--2---:R-:W-:Y:S04]  /*05a0*/  STS [R24], R8 ;  /* 0x0000000818007388 */ /* 0x004fe80000000800 */
[----:B------:R-:W-:Y:S04]  /*05b0*/  STS [R24+0x4], R9 ;  /* 0x0000040918007388 */ /* 0x000fe80000000800 */
[----:B------:R-:W-:Y:S04]  /*05c0*/  STS [R24+0x8], R10 ;  /* 0x0000080a18007388 */ /* 0x000fe80000000800 */
[----:B------:R1:W-:Y:S01]  /*05d0*/  STS [R24+0xc], R11 ;  /* 0x00000c0b18007388 */ /* 0x0003e20000000800 */
[----:B------:R-:W-:Y:S01]  /*05e0*/  BAR.SYNC.DEFER_BLOCKING 0x0 ;  /* 0x0000000000007b1d */ /* 0x000fe20000010000 */
[----:B-1----:R-:W-:-:S04]  /*05f0*/  LOP3.LUT R11, R13, 0xa, RZ, 0xfc, !PT ;  /* 0x0000000a0d0b7812 */ /* 0x002fc800078efcff */
[----:B------:R-:W-:Y:S01]  /*0600*/  ISETP.GE.AND P1, PT, R11, 0xc, PT ;  /* 0x0000000c0b00780c */ /* 0x000fe20003f26270 */
[----:B------:R-:W1:Y:S04]  /*0610*/  LDS R20, [R23] ;  /* 0x0000000017147984 */ /* 0x000e680000000800 */
[----:B------:R-:W2:Y:S04]  /*0620*/  LDS R18, [R22+0x200] ;  /* 0x0002000016127984 */ /* 0x000ea80000000800 */
[----:B------:R-:W3:Y:S04]  /*0630*/  LDS R16, [R21+0x400] ;  /* 0x0004000015107984 */ /* 0x000ee80000000800 */
[----:B------:R-:W5:Y:S01]  /*0640*/  LDS R14, [R0+0x600] ;  /* 0x00060000000e7984 */ /* 0x000f620000000800 */
[----:B------:R-:W-:Y:S06]  /*0650*/  BAR.SYNC.DEFER_BLOCKING 0x0 ;  /* 0x0000000000007b1d */ /* 0x000fec0000010000 */
[----:B----4-:R4:W-:Y:S04]  /*0660*/  STS [R24], R4 ;  /* 0x0000000418007388 */ /* 0x0109e80000000800 */
[----:B------:R0:W-:Y:S04]  /*0670*/  STS [R24+0x4], R5 ;  /* 0x0000040518007388 */ /* 0x0001e80000000800 */
[----:B------:R0:W-:Y:S01]  /*0680*/  STS [R24+0x8], R6 ;  /* 0x0000080618007388 */ /* 0x0001e20000000800 */
[----:B----4-:R-:W-:-:S03]  /*0690*/  LOP3.LUT R4, R13, 0xc, RZ, 0xfc, !PT ;  /* 0x0000000c0d047812 */ /* 0x010fc600078efcff */
[----:B------:R4:W-:Y:S01]  /*06a0*/  STS [R24+0xc], R7 ;  /* 0x00000c0718007388 */ /* 0x0009e20000000800 */
[----:B0-----:R-:W-:Y:S01]  /*06b0*/  IMAD.HI R5, R11, 0x55555556, RZ ;  /* 0x555555560b057827 */ /* 0x001fe200078e02ff */
[----:B------:R-:W-:Y:S03]  /*06c0*/  BAR.SYNC.DEFER_BLOCKING 0x0 ;  /* 0x0000000000007b1d */ /* 0x000fe60000010000 */
[----:B------:R-:W-:-:S04]  /*06d0*/  IMAD.HI R6, R4, 0x55555556, RZ ;  /* 0x5555555604067827 */ /* 0x000fc800078e02ff */
[----:B----4-:R-:W-:-:S04]  /*06e0*/  IMAD.HI R24, R25, 0x55555556, RZ ;  /* 0x5555555619187827 */ /* 0x010fc800078e02ff */
[----:B------:R-:W-:Y:S01]  /*06f0*/  IMAD R7, R12, 0x3, R19 ;  /* 0x000000030c077824 */ /* 0x000fe200078e0213 */
[----:B------:R-:W-:-:S05]  /*0700*/  LEA.HI R24, R24, R24, RZ, 0x1 ;  /* 0x0000001818187211 */ /* 0x000fca00078f08ff */
[----:B------:R-:W-:Y:S01]  /*0710*/  IMAD R25, R24, -0x3, R25 ;  /* 0xfffffffd18197824 */ /* 0x000fe200078e0219 */
[----:B------:R-:W0:Y:S04]  /*0720*/  LDS R8, [R23] ;  /* 0x0000000017087984 */ /* 0x000e280000000800 */
[----:B------:R4:W0:Y:S04]  /*0730*/  LDS R10, [R22+0x200] ;  /* 0x00020000160a7984 */ /* 0x0008280000000800 */
[----:B------:R1:W0:Y:S01]  /*0740*/  LDS R9, [R21+0x400] ;  /* 0x0004000015097984 */ /* 0x0002220000000800 */
[----:B----4-:R-:W-:-:S02]  /*0750*/  LEA.HI R22, R5, R5, RZ, 0x1 ;  /* 0x0000000505167211 */ /* 0x010fc400078f08ff */
[----:B-1----:R-:W-:-:S03]  /*0760*/  LEA.HI R21, R6, R6, RZ, 0x1 ;  /* 0x0000000606157211 */ /* 0x002fc600078f08ff */
[----:B------:R-:W-:Y:S02]  /*0770*/  IMAD R11, R22, -0x3, R11 ;  /* 0xfffffffd160b7824 */ /* 0x000fe400078e020b */
[----:B------:R-:W-:-:S04]  /*0780*/  IMAD.WIDE R6, R7, 0x4, R2 ;  /* 0x0000000407067825 */ /* 0x000fc800078e0202 */
[----:B------:R-:W-:Y:S02]  /*0790*/  IMAD R26, R21, -0x3, R4 ;  /* 0xfffffffd151a7824 */ /* 0x000fe400078e0204 */
[----:B------:R-:W-:-:S04]  /*07a0*/  IMAD.WIDE R4, R17, 0x4, R2 ;  /* 0x0000000411047825 */ /* 0x000fc800078e0202 */
[----:B------:R-:W-:Y:S01]  /*07b0*/  IMAD R17, R24, 0x3000, R25 ;  /* 0x0000300018117824 */ /* 0x000fe200078e0219 */
[----:B------:R1:W-:Y:S01]  /*07c0*/  @!P4 STG.E desc[UR8][R4.64], R20 ;  /* 0x000000140400c986 */ /* 0x0003e2000c101908 */
[----:B------:R-:W-:Y:S01]  /*07d0*/  IMAD R11, R22, 0x3000, R11 ;  /* 0x00003000160b7824 */ /* 0x000fe200078e020b */
[----:B------:R-:W-:Y:S01]  /*07e0*/  PLOP3.LUT P4, PT, PT, PT, UP0, 0x80, 0x0 ;  /* 0x000000000000781c */ /* 0x000fe20003f8f008 */
[----:B------:R-:W-:Y:S01]  /*07f0*/  IMAD R21, R21, 0x3000, R26 ;  /* 0x0000300015157824 */ /* 0x000fe200078e021a */
[----:B--2---:R2:W-:Y:S01]  /*0800*/  @!P5 STG.E desc[UR8][R6.64], R18 ;  /* 0x000000120600d986 */ /* 0x0045e2000c101908 */
[----:B------:R-:W-:Y:S01]  /*0810*/  PLOP3.LUT P5, PT, PT, PT, UP0, 0x40, 0x0 ;  /* 0x000000000000781c */ /* 0x000fe20003fae808 */
[C---:B------:R-:W-:Y:S02]  /*0820*/  IMAD R25, R12.reuse, 0x3, R27 ;  /* 0x000000030c197824 */ /* 0x040fe400078e021b */
[C---:B------:R-:W-:Y:S02]  /*0830*/  IMAD R17, R12.reuse, 0x3, R17 ;  /* 0x000000030c117824 */ /* 0x040fe400078e0211 */
[----:B------:R-:W-:-:S02]  /*0840*/  IMAD R11, R12, 0x3, R11 ;  /* 0x000000030c0b7824 */ /* 0x000fc400078e020b */
[----:B------:R-:W-:Y:S02]  /*0850*/  IMAD R19, R12, 0x3, R21 ;  /* 0x000000030c137824 */ /* 0x000fe400078e0215 */
[----:B------:R-:W-:-:S04]  /*0860*/  IMAD.WIDE R22, R15, 0x4, R2 ;  /* 0x000000040f167825 */ /* 0x000fc800078e0202 */
[--C-:B------:R-:W-:Y:S01]  /*0870*/  IMAD.WIDE R24, R25, 0x4, R2.reuse ;  /* 0x0000000419187825 */ /* 0x100fe200078e0202 */
[----:B---3--:R3:W-:Y:S03]  /*0880*/  @!P0 STG.E desc[UR8][R22.64], R16 ;  /* 0x0000001016008986 */ /* 0x0087e6000c101908 */
[--C-:B-1----:R-:W-:Y:S01]  /*0890*/  IMAD.WIDE R4, R17, 0x4, R2.reuse ;  /* 0x0000000411047825 */ /* 0x102fe200078e0202 */
[----:B-----5:R3:W-:Y:S03]  /*08a0*/  @!P3 STG.E desc[UR8][R24.64], R14 ;  /* 0x0000000e1800b986 */ /* 0x0207e6000c101908 */
[--C-:B--2---:R-:W-:Y:S01]  /*08b0*/  IMAD.WIDE R6, R11, 0x4, R2.reuse ;  /* 0x000000040b067825 */ /* 0x104fe200078e0202 */
[----:B0-----:R3:W-:Y:S03]  /*08c0*/  @!P2 STG.E desc[UR8][R4.64], R8 ;  /* 0x000000080400a986 */ /* 0x0017e6000c101908 */
[----:B------:R-:W-:Y:S01]  /*08d0*/  IMAD.WIDE R18, R19, 0x4, R2 ;  /* 0x0000000413127825 */ /* 0x000fe200078e0202 */
[----:B------:R3:W-:Y:S04]  /*08e0*/  @!P1 STG.E desc[UR8][R6.64], R10 ;  /* 0x0000000a06009986 */ /* 0x0007e8000c101908 */
[----:B------:R3:W-:Y:S01]  /*08f0*/  @!P4 STG.E desc[UR8][R18.64], R9 ;  /* 0x000000091200c986 */ /* 0x0007e2000c101908 */
[----:B------:R-:W-:Y:S05]  /*0900*/  @!P5 EXIT ;  /* 0x000000000000d94d */ /* 0x000fea0003800000 */
[----:B---3--:R-:W0:Y:S01]  /*0910*/  LDS R5, [R0+0x600] ;  /* 0x0006000000057984 */ /* 0x008e220000000800 */
[----:B------:R-:W-:-:S05]  /*0920*/  LOP3.LUT R13, R13, 0xe, RZ, 0xfc, !PT ;  /* 0x0000000e0d0d7812 */ /* 0x000fca00078efcff */
[----:B------:R-:W-:-:S05]  /*0930*/  IMAD.HI R4, R13, 0x55555556, RZ ;  /* 0x555555560d047827 */ /* 0x000fca00078e02ff */
[----:B------:R-:W-:-:S05]  /*0940*/  LEA.HI R4, R4, R4, RZ, 0x1 ;  /* 0x0000000404047211 */ /* 0x000fca00078f08ff */
[----:B------:R-:W-:-:S04]  /*0950*/  IMAD R13, R4, -0x3, R13 ;  /* 0xfffffffd040d7824 */ /* 0x000fc800078e020d */
[----:B------:R-:W-:-:S04]  /*0960*/  IMAD R13, R4, 0x3000, R13 ;  /* 0x00003000040d7824 */ /* 0x000fc800078e020d */
[----:B------:R-:W-:-:S04]  /*0970*/  IMAD R13, R12, 0x3, R13 ;  /* 0x000000030c0d7824 */ /* 0x000fc800078e020d */
[----:B------:R-:W-:-:S05]  /*0980*/  IMAD.WIDE R2, R13, 0x4, R2 ;  /* 0x000000040d027825 */ /* 0x000fca00078e0202 */
[----:B0-----:R-:W-:Y:S01]  /*0990*/  STG.E desc[UR8][R2.64], R5 ;  /* 0x0000000502007986 */ /* 0x001fe2000c101908 */
[----:B------:R-:W-:Y:S05]  /*09a0*/  EXIT ;  /* 0x000000000000794d */ /* 0x000fea0003800000 */
.L_x_0:
[----:B------:R-:W-:-:S00]  /*09b0*/  BRA `(.L_x_0) ;  /* 0xfffffffc00fc7947 */ /* 0x000fc0000383ffff */
[----:B------:R-:W-:-:S00]  /*09c0*/  NOP ;  /* 0x0000000000007918 */ /* 0x000fc00000000000 */
        /* <DEDUP_REMOVED lines=11> */
.L_x_1:


//--------------------- .nv.shared.triton_poi_fused_3 --------------------------
	.section	.nv.shared.triton_poi_fused_3,"aw",@nobits
	.sectionflags	@""
	.align	16
	.zero		1024


//--------------------- .nv.constant0.triton_poi_fused_3 --------------------------
	.section	.nv.constant0.triton_poi_fused_3,"a",@progbits
	.sectionflags	@""
	.align	4
.nv.constant0.triton_poi_fused_3:
	.zero		552
